	.headerflags	@"EF_CUDA_TEXMODE_UNIFIED EF_CUDA_64BIT_ADDRESS EF_CUDA_ACCELERATORS EF_CUDA_SM90 EF_CUDA_VIRTUAL_SM(EF_CUDA_SM90)"
	.elftype	@"ET_EXEC"


//--------------------- .nv.info                  --------------------------
	.section	.nv.info,"",@"SHT_CUDA_INFO"
	.align	4


	//----- nvinfo : EIATTR_REGCOUNT
	.align		4
        /*0000*/ 	.byte	0x04, 0x2f
        /*0002*/ 	.short	(.L_3 - .L_2)
	.align		4
.L_2:
        /*0004*/ 	.word	index@(triton_per_fused__native_batch_norm_legit_no_training_mean_relu_1)
        /*0008*/ 	.word	0x00000016


	//----- nvinfo : EIATTR_MIN_STACK_SIZE
	.align		4
.L_3:
        /*000c*/ 	.byte	0x04, 0x12
        /*000e*/ 	.short	(.L_5 - .L_4)
	.align		4
.L_4:
        /*0010*/ 	.word	index@(triton_per_fused__native_batch_norm_legit_no_training_mean_relu_1)
        /*0014*/ 	.word	0x00000000


	//----- nvinfo : EIATTR_FRAME_SIZE
	.align		4
.L_5:
        /*0018*/ 	.byte	0x04, 0x11
        /*001a*/ 	.short	(.L_7 - .L_6)
	.align		4
.L_6:
        /*001c*/ 	.word	index@(triton_per_fused__native_batch_norm_legit_no_training_mean_relu_1)
        /*0020*/ 	.word	0x00000000


	//----- nvinfo : EIATTR_MIN_STACK_SIZE
	.align		4
.L_7:
        /*0024*/ 	.byte	0x04, 0x12
        /*0026*/ 	.short	(.L_9 - .L_8)
	.align		4
.L_8:
        /*0028*/ 	.word	index@(triton_per_fused__native_batch_norm_legit_no_training_mean_relu_1)
        /*002c*/ 	.word	0x00000000
.L_9:


//--------------------- .nv.info.triton_per_fused__native_batch_norm_legit_no_training_mean_relu_1 --------------------------
	.section	.nv.info.triton_per_fused__native_batch_norm_legit_no_training_mean_relu_1,"",@"SHT_CUDA_INFO"
	.sectionflags	@""
	.align	4


	//----- nvinfo : EIATTR_CUDA_API_VERSION
	.align		4
        /*0000*/ 	.byte	0x04, 0x37
        /*0002*/ 	.short	(.L_11 - .L_10)
.L_10:
        /*0004*/ 	.word	0x0000007c


	//----- nvinfo : EIATTR_KPARAM_INFO
	.align		4
.L_11:
        /*0008*/ 	.byte	0x04, 0x17
        /*000a*/ 	.short	(.L_13 - .L_12)
.L_12:
        /*000c*/ 	.word	0x00000000
        /*0010*/ 	.short	0x0008
        /*0012*/ 	.short	0x003c
        /*0014*/ 	.byte	0x00, 0xf0, 0x11, 0x00


	//----- nvinfo : EIATTR_KPARAM_INFO
	.align		4
.L_13:
        /*0018*/ 	.byte	0x04, 0x17
        /*001a*/ 	.short	(.L_15 - .L_14)
.L_14:
        /*001c*/ 	.word	0x00000000
        /*0020*/ 	.short	0x0007
        /*0022*/ 	.short	0x0038
        /*0024*/ 	.byte	0x00, 0xf0, 0x11, 0x00


	//----- nvinfo : EIATTR_KPARAM_INFO
	.align		4
.L_15:
        /*0028*/ 	.byte	0x04, 0x17
        /*002a*/ 	.short	(.L_17 - .L_16)
.L_16:
        /*002c*/ 	.word	0x00000000
        /*0030*/ 	.short	0x0006
        /*0032*/ 	.short	0x0030
        /*0034*/ 	.byte	0x00, 0xf4, 0x21, 0x00


	//----- nvinfo : EIATTR_KPARAM_INFO
	.align		4
.L_17:
        /*0038*/ 	.byte	0x04, 0x17
        /*003a*/ 	.short	(.L_19 - .L_18)
.L_18:
        /*003c*/ 	.word	0x00000000
        /*0040*/ 	.short	0x0005
        /*0042*/ 	.short	0x0028
        /*0044*/ 	.byte	0x00, 0xf4, 0x21, 0x00


	//----- nvinfo : EIATTR_KPARAM_INFO
	.align		4
.L_19:
        /*0048*/ 	.byte	0x04, 0x17
        /*004a*/ 	.short	(.L_21 - .L_20)
.L_20:
        /*004c*/ 	.word	0x00000000
        /*0050*/ 	.short	0x0004
        /*0052*/ 	.short	0x0020
        /*0054*/ 	.byte	0x00, 0xf4, 0x21, 0x00


	//----- nvinfo : EIATTR_KPARAM_INFO
	.align		4
.L_21:
        /*0058*/ 	.byte	0x04, 0x17
        /*005a*/ 	.short	(.L_23 - .L_22)
.L_22:
        /*005c*/ 	.word	0x00000000
        /*0060*/ 	.short	0x0003
        /*0062*/ 	.short	0x0018
        /*0064*/ 	.byte	0x00, 0xf4, 0x21, 0x00


	//----- nvinfo : EIATTR_KPARAM_INFO
	.align		4
.L_23:
        /*0068*/ 	.byte	0x04, 0x17
        /*006a*/ 	.short	(.L_25 - .L_24)
.L_24:
        /*006c*/ 	.word	0x00000000
        /*0070*/ 	.short	0x0002
        /*0072*/ 	.short	0x0010
        /*0074*/ 	.byte	0x00, 0xf4, 0x21, 0x00


	//----- nvinfo : EIATTR_KPARAM_INFO
	.align		4
.L_25:
        /*0078*/ 	.byte	0x04, 0x17
        /*007a*/ 	.short	(.L_27 - .L_26)
.L_26:
        /*007c*/ 	.word	0x00000000
        /*0080*/ 	.short	0x0001
        /*0082*/ 	.short	0x0008
        /*0084*/ 	.byte	0x00, 0xf4, 0x21, 0x00


	//----- nvinfo : EIATTR_KPARAM_INFO
	.align		4
.L_27:
        /*0088*/ 	.byte	0x04, 0x17
        /*008a*/ 	.short	(.L_29 - .L_28)
.L_28:
        /*008c*/ 	.word	0x00000000
        /*0090*/ 	.short	0x0000
        /*0092*/ 	.short	0x0000
        /*0094*/ 	.byte	0x00, 0xf4, 0x21, 0x00


	//----- nvinfo : EIATTR_SPARSE_MMA_MASK
	.align		4
.L_29:
        /*0098*/ 	.byte	0x03, 0x50
        /*009a*/ 	.short	0x0000


	//----- nvinfo : EIATTR_MAXREG_COUNT
	.align		4
        /*009c*/ 	.byte	0x03, 0x1b
        /*009e*/ 	.short	0x00ff


	//----- nvinfo : EIATTR_COOP_GROUP_MASK_REGIDS
	.align		4
        /*00a0*/ 	.byte	0x04, 0x29
        /*00a2*/ 	.short	(.L_31 - .L_30)


	//   ....[0]....
.L_30:
        /*00a4*/ 	.word	0xffffffff


	//   ....[1]....
        /*00a8*/ 	.word	0xffffffff


	//   ....[2]....
        /*00ac*/ 	.word	0xffffffff


	//----- nvinfo : EIATTR_COOP_GROUP_INSTR_OFFSETS
	.align		4
.L_31:
        /*00b0*/ 	.byte	0x04, 0x28
        /*00b2*/ 	.short	(.L_33 - .L_32)


	//   ....[0]....
.L_32:
        /*00b4*/ 	.word	0x00000450


	//   ....[1]....
        /*00b8*/ 	.word	0x00000470


	//   ....[2]....
        /*00bc*/ 	.word	0x000004a0


	//----- nvinfo : EIATTR_EXIT_INSTR_OFFSETS
	.align		4
.L_33:
        /*00c0*/ 	.byte	0x04, 0x1c
        /*00c2*/ 	.short	(.L_35 - .L_34)


	//   ....[0]....
.L_34:
        /*00c4*/ 	.word	0x00000560


	//   ....[1]....
        /*00c8*/ 	.word	0x00000590


	//----- nvinfo : EIATTR_REQNTID
	.align		4
.L_35:
        /*00cc*/ 	.byte	0x04, 0x10
        /*00ce*/ 	.short	(.L_37 - .L_36)
.L_36:
        /*00d0*/ 	.word	0x00000040
        /*00d4*/ 	.word	0x00000001
        /*00d8*/ 	.word	0x00000001


	//----- nvinfo : EIATTR_CBANK_PARAM_SIZE
	.align		4
.L_37:
        /*00dc*/ 	.byte	0x03, 0x19
        /*00de*/ 	.short	0x0040


	//----- nvinfo : EIATTR_PARAM_CBANK
	.align		4
        /*00e0*/ 	.byte	0x04, 0x0a
        /*00e2*/ 	.short	(.L_39 - .L_38)
	.align		4
.L_38:
        /*00e4*/ 	.word	index@(.nv.constant0.triton_per_fused__native_batch_norm_legit_no_training_mean_relu_1)
        /*00e8*/ 	.short	0x0210
        /*00ea*/ 	.short	0x0040


	//----- nvinfo : EIATTR_SW_WAR
	.align		4
.L_39:
        /*00ec*/ 	.byte	0x04, 0x36
        /*00ee*/ 	.short	(.L_41 - .L_40)
.L_40:
        /*00f0*/ 	.word	0x00000008
.L_41:


//--------------------- .nv.callgraph             --------------------------
	.section	.nv.callgraph,"",@"SHT_CUDA_CALLGRAPH"
	.align	4
	.sectionentsize	8
	.align		4
        /*0000*/ 	.word	0x00000000
	.align		4
        /*0004*/ 	.word	0xffffffff
	.align		4
        /*0008*/ 	.word	0x00000000
	.align		4
        /*000c*/ 	.word	0xfffffffe
	.align		4
        /*0010*/ 	.word	0x00000000
	.align		4
        /*0014*/ 	.word	0xfffffffd
	.align		4
        /*0018*/ 	.word	0x00000000
	.align		4
        /*001c*/ 	.word	0xfffffffc


//--------------------- .nv.constant4             --------------------------
	.section	.nv.constant4,"a",@progbits
	.align	8
	.align		8
.nv.constant4:
        /*0000*/ 	.dword	_$_str
	.align		8
        /*0008*/ 	.dword	_$_str_$_2


//--------------------- .text.triton_per_fused__native_batch_norm_legit_no_training_mean_relu_1 --------------------------
	.section	.text.triton_per_fused__native_batch_norm_legit_no_training_mean_relu_1,"ax",@progbits
	.sectionflags	@"SHF_BARRIERS=1"
	.align	128
        .global         triton_per_fused__native_batch_norm_legit_no_training_mean_relu_1
        .type           triton_per_fused__native_batch_norm_legit_no_training_mean_relu_1,@function
        .size           triton_per_fused__native_batch_norm_legit_no_training_mean_relu_1,(.L_x_1 - triton_per_fused__native_batch_norm_legit_no_training_mean_relu_1)
        .other          triton_per_fused__native_batch_norm_legit_no_training_mean_relu_1,@"STO_CUDA_ENTRY STV_DEFAULT"
triton_per_fused__native_batch_norm_legit_no_training_mean_relu_1:
.text.triton_per_fused__native_batch_norm_legit_no_training_mean_relu_1:
[----:B------:R-:W0:Y:S01]  /*0000*/  LDC R1, c[0x0][0x28] ;  /* 0x00000a00ff017b82 */ /* 0x000e220000000800 */
[----:B------:R-:W1:Y:S07]  /*0010*/  S2R R0, SR_TID.X ;  /* 0x0000000000007919 */ /* 0x000e6e0000002100 */
[----:B------:R-:W2:Y:S01]  /*0020*/  LDC.64 R18, c[0x0][0x228] ;  /* 0x00008a00ff127b82 */ /* 0x000ea20000000a00 */
[----:B------:R-:W-:Y:S01]  /*0030*/  HFMA2.MMA R9, -RZ, RZ, 0, 0 ;  /* 0x00000000ff097435 */ /* 0x000fe200000001ff */
[----:B------:R-:W-:Y:S01]  /*0040*/  ULDC.64 UR6, c[0x0][0x208] ;  /* 0x0000820000067ab9 */ /* 0x000fe20000000a00 */
[----:B------:R-:W3:Y:S05]  /*0050*/  S2R R2, SR_CTAID.X ;  /* 0x0000000000027919 */ /* 0x000eea0000002500 */
[----:B------:R-:W4:Y:S08]  /*0060*/  LDC.64 R16, c[0x0][0x218] ;  /* 0x00008600ff107b82 */ /* 0x000f300000000a00 */
[----:B------:R-:W5:Y:S08]  /*0070*/  LDC.64 R12, c[0x0][0x220] ;  /* 0x00008800ff0c7b82 */ /* 0x000f700000000a00 */
[----:B------:R-:W4:Y:S01]  /*0080*/  LDC.64 R10, c[0x0][0x230] ;  /* 0x00008c00ff0a7b82 */ /* 0x000f220000000a00 */
[----:B-1----:R-:W-:-:S07]  /*0090*/  SHF.R.U32.HI R6, RZ, 0x3, R0 ;  /* 0x00000003ff067819 */ /* 0x002fce0000011600 */
[----:B------:R-:W1:Y:S01]  /*00a0*/  LDC.64 R4, c[0x0][0x238] ;  /* 0x00008e00ff047b82 */ /* 0x000e620000000a00 */
[----:B---3--:R-:W-:Y:S01]  /*00b0*/  IMAD.SHL.U32 R7, R2, 0x8, RZ ;  /* 0x0000000802077824 */ /* 0x008fe200078e00ff */
[----:B------:R-:W-:Y:S02]  /*00c0*/  SHF.R.S32.HI R3, RZ, 0x1c, R2 ;  /* 0x0000001cff037819 */ /* 0x000fe40000011402 */
[----:B------:R-:W-:Y:S02]  /*00d0*/  SGXT.U32 R6, R6, 0x3 ;  /* 0x000000030606781a */ /* 0x000fe40000000000 */
[----:B------:R-:W-:Y:S02]  /*00e0*/  SGXT R3, R3, 0x1 ;  /* 0x000000010303781a */ /* 0x000fe40000000200 */
[----:B------:R-:W-:-:S04]  /*00f0*/  LOP3.LUT R8, R7, R6, RZ, 0xfc, !PT ;  /* 0x0000000607087212 */ /* 0x000fc800078efcff */
[----:B------:R-:W-:Y:S02]  /*0100*/  LEA.HI R3, R3, R8, RZ, 0x2 ;  /* 0x0000000803037211 */ /* 0x000fe400078f10ff */
[----:B------:R-:W-:Y:S02]  /*0110*/  ISETP.GE.AND P1, PT, R8, 0x10, PT ;  /* 0x000000100800780c */ /* 0x000fe40003f26270 */
[----:B------:R-:W-:-:S05]  /*0120*/  LOP3.LUT R3, R3, 0xfffffffc, RZ, 0xc0, !PT ;  /* 0xfffffffc03037812 */ /* 0x000fca00078ec0ff */
[----:B------:R-:W-:-:S04]  /*0130*/  IMAD.IADD R15, R8, 0x1, -R3 ;  /* 0x00000001080f7824 */ /* 0x000fc800078e0a03 */
[----:B--2---:R-:W-:-:S05]  /*0140*/  IMAD.WIDE R18, R15, 0x4, R18 ;  /* 0x000000040f127825 */ /* 0x004fca00078e0212 */
[----:B------:R2:W3:Y:S01]  /*0150*/  @!P1 LDG.E.EL R9, desc[UR6][R18.64] ;  /* 0x0000000612099981 */ /* 0x0004e2000c2e1900 */
[----:B------:R-:W-:-:S05]  /*0160*/  IMAD.SHL.U32 R2, R0, 0x2, RZ ;  /* 0x0000000200027824 */ /* 0x000fca00078e00ff */
[----:B------:R-:W-:-:S04]  /*0170*/  LOP3.LUT R3, R2, 0xe, RZ, 0xc0, !PT ;  /* 0x0000000e02037812 */ /* 0x000fc800078ec0ff */
[----:B------:R-:W-:Y:S02]  /*0180*/  LEA R8, R8, R3, 0x4 ;  /* 0x0000000308087211 */ /* 0x000fe400078e20ff */
[----:B------:R-:W-:-:S03]  /*0190*/  CS2R R2, SRZ ;  /* 0x0000000000027805 */ /* 0x000fc6000001ff00 */
[----:B----4-:R-:W-:-:S04]  /*01a0*/  IMAD.WIDE R16, R8, 0x4, R16 ;  /* 0x0000000408107825 */ /* 0x010fc800078e0210 */
[----:B------:R-:W-:Y:S01]  /*01b0*/  IMAD.MOV.U32 R14, RZ, RZ, RZ ;  /* 0x000000ffff0e7224 */ /* 0x000fe200078e00ff */
[----:B------:R-:W4:Y:S01]  /*01c0*/  @!P1 LDG.E.64 R2, desc[UR6][R16.64] ;  /* 0x0000000610029981 */ /* 0x000f22000c1e1b00 */
[----:B-----5:R-:W-:-:S04]  /*01d0*/  IMAD.WIDE R12, R15, 0x4, R12 ;  /* 0x000000040f0c7825 */ /* 0x020fc800078e020c */
[C---:B0-----:R-:W-:Y:S01]  /*01e0*/  IMAD.WIDE R10, R15.reuse, 0x4, R10 ;  /* 0x000000040f0a7825 */ /* 0x041fe200078e020a */
[----:B------:R0:W5:Y:S03]  /*01f0*/  @!P1 LDG.E.EL R14, desc[UR6][R12.64] ;  /* 0x000000060c0e9981 */ /* 0x000166000c2e1900 */
[----:B-1----:R-:W-:Y:S01]  /*0200*/  IMAD.WIDE R4, R15, 0x4, R4 ;  /* 0x000000040f047825 */ /* 0x002fe200078e0204 */
[----:B------:R-:W-:-:S03]  /*0210*/  MOV R15, RZ ;  /* 0x000000ff000f7202 */ /* 0x000fc60000000f00 */
[----:B--2---:R-:W-:-:S03]  /*0220*/  IMAD.MOV.U32 R18, RZ, RZ, RZ ;  /* 0x000000ffff127224 */ /* 0x004fc600078e00ff */
[----:B------:R4:W2:Y:S04]  /*0230*/  @!P1 LDG.E.EL R15, desc[UR6][R10.64] ;  /* 0x000000060a0f9981 */ /* 0x0008a8000c2e1900 */
[----:B------:R-:W2:Y:S01]  /*0240*/  @!P1 LDG.E.EL R18, desc[UR6][R4.64] ;  /* 0x0000000604129981 */ /* 0x000ea2000c2e1900 */
[----:B0-----:R-:W-:Y:S01]  /*0250*/  HFMA2.MMA R13, -RZ, RZ, 1.625, 0 ;  /* 0x3e800000ff0d7435 */ /* 0x001fe200000001ff */
[----:B------:R-:W0:Y:S01]  /*0260*/  S2UR UR5, SR_CgaCtaId ;  /* 0x00000000000579c3 */ /* 0x000e220000008800 */
[----:B------:R-:W-:Y:S01]  /*0270*/  UMOV UR4, 0x400 ;  /* 0x0000040000047882 */ /* 0x000fe20000000000 */
[----:B------:R-:W-:Y:S01]  /*0280*/  LOP3.LUT R7, R7, 0x7, R0, 0xf8, !PT ;  /* 0x0000000707077812 */ /* 0x000fe200078ef800 */
[----:B0-----:R-:W-:Y:S01]  /*0290*/  UPRMT UR4, UR5, 0x654, UR4 ;  /* 0x0000065405047896 */ /* 0x001fe20008000004 */
[----:B---3--:R-:W-:-:S04]  /*02a0*/  FADD R9, R9, 9.9999997473787516356e-06 ;  /* 0x3727c5ac09097421 */ /* 0x008fc80000000000 */
[----:B------:R-:W0:Y:S02]  /*02b0*/  MUFU.SQRT R16, R9 ;  /* 0x0000000900107308 */ /* 0x000e240000002000 */
[C---:B0-----:R-:W-:Y:S02]  /*02c0*/  FSETP.GT.AND P0, PT, R16.reuse, 8.50705917302346158658e+37, PT ;  /* 0x7e8000001000780b */ /* 0x041fe40003f04000 */
[----:B------:R-:W-:Y:S02]  /*02d0*/  FSETP.GEU.AND P2, PT, R16, 1.175494350822287508e-38, PT ;  /* 0x008000001000780b */ /* 0x000fe40003f4e000 */
[----:B------:R-:W-:Y:S02]  /*02e0*/  FSEL R13, R13, 1, P0 ;  /* 0x3f8000000d0d7808 */ /* 0x000fe40000000000 */
[----:B----4-:R-:W-:Y:S02]  /*02f0*/  SEL R11, R2, RZ, !P1 ;  /* 0x000000ff020b7207 */ /* 0x010fe40004800000 */
[----:B------:R-:W-:-:S03]  /*0300*/  SEL R3, R3, RZ, !P1 ;  /* 0x000000ff03037207 */ /* 0x000fc60004800000 */
[--C-:B-----5:R-:W-:Y:S02]  /*0310*/  FADD R2, R11, -R14.reuse ;  /* 0x8000000e0b027221 */ /* 0x120fe40000000000 */
[----:B------:R-:W-:Y:S01]  /*0320*/  @P0 FMUL R16, R16, 0.25 ;  /* 0x3e80000010100820 */ /* 0x000fe20000400000 */
[----:B------:R-:W-:Y:S01]  /*0330*/  FADD R14, R3, -R14 ;  /* 0x8000000e030e7221 */ /* 0x000fe20000000000 */
[----:B------:R-:W-:Y:S02]  /*0340*/  @!P2 FMUL R13, R13, 16777216 ;  /* 0x4b8000000d0da820 */ /* 0x000fe40000400000 */
[----:B------:R-:W-:-:S06]  /*0350*/  @!P2 FMUL R16, R16, 16777216 ;  /* 0x4b8000001010a820 */ /* 0x000fcc0000400000 */
[----:B------:R-:W0:Y:S02]  /*0360*/  MUFU.RCP R16, R16 ;  /* 0x0000001000107308 */ /* 0x000e240000001000 */
[----:B0-----:R-:W-:-:S04]  /*0370*/  FMUL R13, R16, R13 ;  /* 0x0000000d100d7220 */ /* 0x001fc80000400000 */
[-C--:B------:R-:W-:Y:S01]  /*0380*/  FMUL R3, R2, R13.reuse ;  /* 0x0000000d02037220 */ /* 0x080fe20000400000 */
[----:B------:R-:W-:-:S03]  /*0390*/  FMUL R13, R14, R13 ;  /* 0x0000000d0e0d7220 */ /* 0x000fc60000400000 */
[-CC-:B--2---:R-:W-:Y:S01]  /*03a0*/  FFMA R3, R3, R15.reuse, R18.reuse ;  /* 0x0000000f03037223 */ /* 0x184fe20000000012 */
[----:B------:R-:W-:-:S04]  /*03b0*/  FFMA R13, R13, R15, R18 ;  /* 0x0000000f0d0d7223 */ /* 0x000fc80000000012 */
[----:B------:R-:W-:Y:S02]  /*03c0*/  FSETP.GEU.AND P0, PT, R3, RZ, PT ;  /* 0x000000ff0300720b */ /* 0x000fe40003f0e000 */
[----:B------:R-:W-:Y:S02]  /*03d0*/  FSETP.GEU.AND P2, PT, R13, RZ, PT ;  /* 0x000000ff0d00720b */ /* 0x000fe40003f4e000 */
[----:B------:R-:W-:Y:S02]  /*03e0*/  FSEL R2, R3, RZ, P0 ;  /* 0x000000ff03027208 */ /* 0x000fe40000000000 */
[----:B------:R-:W-:Y:S02]  /*03f0*/  FSEL R3, R13, RZ, P2 ;  /* 0x000000ff0d037208 */ /* 0x000fe40001000000 */
[----:B------:R-:W-:Y:S02]  /*0400*/  LEA R13, R6, UR4, 0x2 ;  /* 0x00000004060d7c11 */ /* 0x000fe4000f8e10ff */
[----:B------:R-:W-:Y:S01]  /*0410*/  LOP3.LUT P0, RZ, R0, 0x38, RZ, 0xc0, !PT ;  /* 0x0000003800ff7812 */ /* 0x000fe2000780c0ff */
[----:B------:R-:W-:-:S03]  /*0420*/  FADD R4, R2, R3 ;  /* 0x0000000302047221 */ /* 0x000fc60000000000 */
[----:B------:R-:W-:Y:S02]  /*0430*/  ISETP.LT.AND P0, PT, R7, 0x10, !P0 ;  /* 0x000000100700780c */ /* 0x000fe40004701270 */
[----:B------:R-:W-:-:S05]  /*0440*/  FSEL R5, R4, RZ, !P1 ;  /* 0x000000ff04057208 */ /* 0x000fca0004800000 */
[----:B------:R-:W0:Y:S02]  /*0450*/  SHFL.BFLY PT, R4, R5, 0x4, 0x1f ;  /* 0x0c801f0005047f89 */ /* 0x000e2400000e0000 */
[----:B0-----:R-:W-:-:S05]  /*0460*/  FADD R9, R5, R4 ;  /* 0x0000000405097221 */ /* 0x001fca0000000000 */
[----:B------:R-:W0:Y:S02]  /*0470*/  SHFL.BFLY PT, R4, R9, 0x2, 0x1f ;  /* 0x0c401f0009047f89 */ /* 0x000e2400000e0000 */
[----:B0-----:R-:W-:Y:S01]  /*0480*/  FADD R10, R9, R4 ;  /* 0x00000004090a7221 */ /* 0x001fe20000000000 */
[----:B------:R-:W-:-:S04]  /*0490*/  LOP3.LUT R4, R0, 0x7, RZ, 0xc0, !PT ;  /* 0x0000000700047812 */ /* 0x000fc800078ec0ff */
[----:B------:R-:W0:Y:S01]  /*04a0*/  SHFL.BFLY PT, R11, R10, 0x1, 0x1f ;  /* 0x0c201f000a0b7f89 */ /* 0x000e2200000e0000 */
[----:B------:R-:W-:Y:S02]  /*04b0*/  LEA R12, R4, UR4, 0x2 ;  /* 0x00000004040c7c11 */ /* 0x000fe4000f8e10ff */
[----:B------:R-:W1:Y:S01]  /*04c0*/  LDC.64 R4, c[0x0][0x240] ;  /* 0x00009000ff047b82 */ /* 0x000e620000000a00 */
[----:B0-----:R-:W-:-:S07]  /*04d0*/  FADD R6, R10, R11 ;  /* 0x0000000b0a067221 */ /* 0x001fce0000000000 */
[----:B------:R-:W0:Y:S01]  /*04e0*/  LDC.64 R10, c[0x0][0x210] ;  /* 0x00008400ff0a7b82 */ /* 0x000e220000000a00 */
[----:B-1----:R-:W-:Y:S01]  /*04f0*/  IMAD.WIDE R8, R8, 0x4, R4 ;  /* 0x0000000408087825 */ /* 0x002fe200078e0204 */
[----:B------:R1:W-:Y:S06]  /*0500*/  STS [R13], R6 ;  /* 0x000000060d007388 */ /* 0x0003ec0000000800 */
[----:B------:R-:W-:Y:S01]  /*0510*/  BAR.SYNC.DEFER_BLOCKING 0x0 ;  /* 0x0000000000007b1d */ /* 0x000fe20000010000 */
[----:B0-----:R-:W-:-:S05]  /*0520*/  IMAD.WIDE R4, R7, 0x4, R10 ;  /* 0x0000000407047825 */ /* 0x001fca00078e020a */
[----:B------:R-:W0:Y:S04]  /*0530*/  LDS R12, [R12] ;  /* 0x000000000c0c7984 */ /* 0x000e280000000800 */
[----:B------:R0:W-:Y:S01]  /*0540*/  @!P1 STG.E.64 desc[UR6][R8.64], R2 ;  /* 0x0000000208009986 */ /* 0x0001e2000c101b06 */
[----:B------:R-:W-:Y:S06]  /*0550*/  BAR.SYNC.DEFER_BLOCKING 0x0 ;  /* 0x0000000000007b1d */ /* 0x000fec0000010000 */
[----:B01----:R-:W-:Y:S05]  /*0560*/  @!P0 EXIT ;  /* 0x000000000000894d */ /* 0x003fea0003800000 */
[----:B0-----:R-:W-:-:S05]  /*0570*/  FMUL R3, R12, 0.0625 ;  /* 0x3d8000000c037820 */ /* 0x001fca0000400000 */
[----:B------:R-:W-:Y:S01]  /*0580*/  STG.E desc[UR6][R4.64], R3 ;  /* 0x0000000304007986 */ /* 0x000fe2000c101906 */
[----:B------:R-:W-:Y:S05]  /*0590*/  EXIT ;  /* 0x000000000000794d */ /* 0x000fea0003800000 */
.L_x_0:
[----:B------:R-:W-:-:S00]  /*05a0*/  BRA `(.L_x_0) ;  /* 0xfffffffc00fc7947 */ /* 0x000fc0000383ffff */
[----:B------:R-:W-:-:S00]  /*05b0*/  NOP ;  /* 0x0000000000007918 */ /* 0x000fc00000000000 */
        /* <DEDUP_REMOVED lines=12> */
.L_x_1:


//--------------------- .nv.global.init           --------------------------
	.section	.nv.global.init,"aw",@progbits
.nv.global.init:
	.type		_$_str,@object
	.size		_$_str,(_$_str_$_2 - _$_str)
_$_str:
        /*0000*/ 	.byte	0x5f, 0x5f, 0x43, 0x55, 0x44, 0x41, 0x5f, 0x46, 0x54, 0x5a, 0x00
	.type		_$_str_$_2,@object
	.size		_$_str_$_2,(.L_1 - _$_str_$_2)
_$_str_$_2:
        /*000b*/ 	.byte	0x5f, 0x5f, 0x43, 0x55, 0x44, 0x41, 0x5f, 0x50, 0x52, 0x45, 0x43, 0x5f, 0x53, 0x51, 0x52, 0x54
        /*001b*/ 	.byte	0x00
.L_1:


//--------------------- .nv.shared.triton_per_fused__native_batch_norm_legit_no_training_mean_relu_1 --------------------------
	.section	.nv.shared.triton_per_fused__native_batch_norm_legit_no_training_mean_relu_1,"aw",@nobits
	.sectionflags	@""
	.align	16
	.zero		1024


//--------------------- .nv.constant0.triton_per_fused__native_batch_norm_legit_no_training_mean_relu_1 --------------------------
	.section	.nv.constant0.triton_per_fused__native_batch_norm_legit_no_training_mean_relu_1,"a",@progbits
	.sectionflags	@""
	.align	4
.nv.constant0.triton_per_fused__native_batch_norm_legit_no_training_mean_relu_1:
	.zero		592
